	.headerflags	@"EF_CUDA_TEXMODE_UNIFIED EF_CUDA_64BIT_ADDRESS EF_CUDA_ACCELERATORS EF_CUDA_SM90 EF_CUDA_VIRTUAL_SM(EF_CUDA_SM90)"
	.elftype	@"ET_EXEC"


//--------------------- .nv.info                  --------------------------
	.section	.nv.info,"",@"SHT_CUDA_INFO"
	.align	4


	//----- nvinfo : EIATTR_REGCOUNT
	.align		4
        /*0000*/ 	.byte	0x04, 0x2f
        /*0002*/ 	.short	(.L_1 - .L_0)
	.align		4
.L_0:
        /*0004*/ 	.word	index@(triton_poi_fused_add_relu_threshold_backward_12)
        /*0008*/ 	.word	0x00000024


	//----- nvinfo : EIATTR_MIN_STACK_SIZE
	.align		4
.L_1:
        /*000c*/ 	.byte	0x04, 0x12
        /*000e*/ 	.short	(.L_3 - .L_2)
	.align		4
.L_2:
        /*0010*/ 	.word	index@(triton_poi_fused_add_relu_threshold_backward_12)
        /*0014*/ 	.word	0x00000000


	//----- nvinfo : EIATTR_FRAME_SIZE
	.align		4
.L_3:
        /*0018*/ 	.byte	0x04, 0x11
        /*001a*/ 	.short	(.L_5 - .L_4)
	.align		4
.L_4:
        /*001c*/ 	.word	index@(triton_poi_fused_add_relu_threshold_backward_12)
        /*0020*/ 	.word	0x00000000


	//----- nvinfo : EIATTR_MIN_STACK_SIZE
	.align		4
.L_5:
        /*0024*/ 	.byte	0x04, 0x12
        /*0026*/ 	.short	(.L_7 - .L_6)
	.align		4
.L_6:
        /*0028*/ 	.word	index@(triton_poi_fused_add_relu_threshold_backward_12)
        /*002c*/ 	.word	0x00000000
.L_7:


//--------------------- .nv.info.triton_poi_fused_add_relu_threshold_backward_12 --------------------------
	.section	.nv.info.triton_poi_fused_add_relu_threshold_backward_12,"",@"SHT_CUDA_INFO"
	.sectionflags	@""
	.align	4


	//----- nvinfo : EIATTR_CUDA_API_VERSION
	.align		4
        /*0000*/ 	.byte	0x04, 0x37
        /*0002*/ 	.short	(.L_9 - .L_8)
.L_8:
        /*0004*/ 	.word	0x0000007c


	//----- nvinfo : EIATTR_KPARAM_INFO
	.align		4
.L_9:
        /*0008*/ 	.byte	0x04, 0x17
        /*000a*/ 	.short	(.L_11 - .L_10)
.L_10:
        /*000c*/ 	.word	0x00000000
        /*0010*/ 	.short	0x0004
        /*0012*/ 	.short	0x0020
        /*0014*/ 	.byte	0x00, 0xf0, 0x11, 0x00


	//----- nvinfo : EIATTR_KPARAM_INFO
	.align		4
.L_11:
        /*0018*/ 	.byte	0x04, 0x17
        /*001a*/ 	.short	(.L_13 - .L_12)
.L_12:
        /*001c*/ 	.word	0x00000000
        /*0020*/ 	.short	0x0003
        /*0022*/ 	.short	0x0018
        /*0024*/ 	.byte	0x00, 0xf4, 0x21, 0x00


	//----- nvinfo : EIATTR_KPARAM_INFO
	.align		4
.L_13:
        /*0028*/ 	.byte	0x04, 0x17
        /*002a*/ 	.short	(.L_15 - .L_14)
.L_14:
        /*002c*/ 	.word	0x00000000
        /*0030*/ 	.short	0x0002
        /*0032*/ 	.short	0x0010
        /*0034*/ 	.byte	0x00, 0xf4, 0x21, 0x00


	//----- nvinfo : EIATTR_KPARAM_INFO
	.align		4
.L_15:
        /*0038*/ 	.byte	0x04, 0x17
        /*003a*/ 	.short	(.L_17 - .L_16)
.L_16:
        /*003c*/ 	.word	0x00000000
        /*0040*/ 	.short	0x0001
        /*0042*/ 	.short	0x0008
        /*0044*/ 	.byte	0x00, 0xf4, 0x21, 0x00


	//----- nvinfo : EIATTR_KPARAM_INFO
	.align		4
.L_17:
        /*0048*/ 	.byte	0x04, 0x17
        /*004a*/ 	.short	(.L_19 - .L_18)
.L_18:
        /*004c*/ 	.word	0x00000000
        /*0050*/ 	.short	0x0000
        /*0052*/ 	.short	0x0000
        /*0054*/ 	.byte	0x00, 0xf4, 0x21, 0x00


	//----- nvinfo : EIATTR_SPARSE_MMA_MASK
	.align		4
.L_19:
        /*0058*/ 	.byte	0x03, 0x50
        /*005a*/ 	.short	0x0000


	//----- nvinfo : EIATTR_MAXREG_COUNT
	.align		4
        /*005c*/ 	.byte	0x03, 0x1b
        /*005e*/ 	.short	0x00ff


	//----- nvinfo : EIATTR_EXIT_INSTR_OFFSETS
	.align		4
        /*0060*/ 	.byte	0x04, 0x1c
        /*0062*/ 	.short	(.L_21 - .L_20)


	//   ....[0]....
.L_20:
        /*0064*/ 	.word	0x00000620


	//----- nvinfo : EIATTR_REQNTID
	.align		4
.L_21:
        /*0068*/ 	.byte	0x04, 0x10
        /*006a*/ 	.short	(.L_23 - .L_22)
.L_22:
        /*006c*/ 	.word	0x00000080
        /*0070*/ 	.word	0x00000001
        /*0074*/ 	.word	0x00000001


	//----- nvinfo : EIATTR_CBANK_PARAM_SIZE
	.align		4
.L_23:
        /*0078*/ 	.byte	0x03, 0x19
        /*007a*/ 	.short	0x0024


	//----- nvinfo : EIATTR_PARAM_CBANK
	.align		4
        /*007c*/ 	.byte	0x04, 0x0a
        /*007e*/ 	.short	(.L_25 - .L_24)
	.align		4
.L_24:
        /*0080*/ 	.word	index@(.nv.constant0.triton_poi_fused_add_relu_threshold_backward_12)
        /*0084*/ 	.short	0x0210
        /*0086*/ 	.short	0x0024


	//----- nvinfo : EIATTR_SW_WAR
	.align		4
.L_25:
        /*0088*/ 	.byte	0x04, 0x36
        /*008a*/ 	.short	(.L_27 - .L_26)
.L_26:
        /*008c*/ 	.word	0x00000008
.L_27:


//--------------------- .nv.callgraph             --------------------------
	.section	.nv.callgraph,"",@"SHT_CUDA_CALLGRAPH"
	.align	4
	.sectionentsize	8
	.align		4
        /*0000*/ 	.word	0x00000000
	.align		4
        /*0004*/ 	.word	0xffffffff
	.align		4
        /*0008*/ 	.word	0x00000000
	.align		4
        /*000c*/ 	.word	0xfffffffe
	.align		4
        /*0010*/ 	.word	0x00000000
	.align		4
        /*0014*/ 	.word	0xfffffffd
	.align		4
        /*0018*/ 	.word	0x00000000
	.align		4
        /*001c*/ 	.word	0xfffffffc


//--------------------- .text.triton_poi_fused_add_relu_threshold_backward_12 --------------------------
	.section	.text.triton_poi_fused_add_relu_threshold_backward_12,"ax",@progbits
	.sectionflags	@"SHF_BARRIERS=1"
	.align	128
        .global         triton_poi_fused_add_relu_threshold_backward_12
        .type           triton_poi_fused_add_relu_threshold_backward_12,@function
        .size           triton_poi_fused_add_relu_threshold_backward_12,(.L_x_1 - triton_poi_fused_add_relu_threshold_backward_12)
        .other          triton_poi_fused_add_relu_threshold_backward_12,@"STO_CUDA_ENTRY STV_DEFAULT"
triton_poi_fused_add_relu_threshold_backward_12:
.text.triton_poi_fused_add_relu_threshold_backward_12:
[----:B------:R-:W-:Y:S01]  /*0000*/  LDC R1, c[0x0][0x28] ;  /* 0x00000a00ff017b82 */ /* 0x000fe20000000800 */
[----:B------:R-:W1:Y:S07]  /*0010*/  S2R R2, SR_TID.X ;  /* 0x0000000000027919 */ /* 0x000e6e0000002100 */
[----:B------:R-:W2:Y:S01]  /*0020*/  LDC.64 R30, c[0x0][0x220] ;  /* 0x00008800ff1e7b82 */ /* 0x000ea20000000a00 */
[----:B------:R-:W-:Y:S01]  /*0030*/  ULDC.64 UR6, c[0x0][0x208] ;  /* 0x0000820000067ab9 */ /* 0x000fe20000000a00 */
[----:B------:R-:W3:Y:S06]  /*0040*/  S2R R28, SR_CTAID.X ;  /* 0x00000000001c7919 */ /* 0x000eec0000002500 */
[----:B------:R-:W4:Y:S08]  /*0050*/  LDC.64 R20, c[0x0][0x218] ;  /* 0x00008600ff147b82 */ /* 0x000f300000000a00 */
[----:B------:R-:W5:Y:S08]  /*0060*/  LDC.64 R32, c[0x0][0x210] ;  /* 0x00008400ff207b82 */ /* 0x000f700000000a00 */
[----:B------:R-:W2:Y:S01]  /*0070*/  S2UR UR5, SR_CgaCtaId ;  /* 0x00000000000579c3 */ /* 0x000ea20000008800 */
[----:B------:R-:W-:Y:S01]  /*0080*/  UMOV UR4, 0x400 ;  /* 0x0000040000047882 */ /* 0x000fe20000000000 */
[----:B------:R-:W-:Y:S01]  /*0090*/  ULDC.64 UR8, c[0x0][0x228] ;  /* 0x00008a0000087ab9 */ /* 0x000fe20000000a00 */
[----:B-1----:R-:W-:-:S02]  /*00a0*/  IMAD.SHL.U32 R3, R2, 0x8, RZ ;  /* 0x0000000802037824 */ /* 0x002fc400078e00ff */
[----:B---3--:R-:W-:-:S03]  /*00b0*/  IMAD.SHL.U32 R28, R28, 0x400, RZ ;  /* 0x000004001c1c7824 */ /* 0x008fc600078e00ff */
[----:B------:R-:W-:-:S04]  /*00c0*/  LOP3.LUT R3, R3, 0x3f8, RZ, 0xc0, !PT ;  /* 0x000003f803037812 */ /* 0x000fc800078ec0ff */
[----:B------:R-:W-:-:S05]  /*00d0*/  LOP3.LUT R0, R28, R3, RZ, 0xfc, !PT ;  /* 0x000000031c007212 */ /* 0x000fca00078efcff */
[----:B--2---:R-:W-:-:S05]  /*00e0*/  IMAD.WIDE R30, R0, 0x4, R30 ;  /* 0x00000004001e7825 */ /* 0x004fca00078e021e */
[----:B------:R-:W2:Y:S01]  /*00f0*/  LDG.E.128 R4, desc[UR6][R30.64] ;  /* 0x000000061e047981 */ /* 0x000ea2000c1e1d00 */
[----:B----4-:R-:W-:-:S03]  /*0100*/  IMAD.WIDE R20, R0, 0x4, R20 ;  /* 0x0000000400147825 */ /* 0x010fc600078e0214 */
[----:B------:R-:W3:Y:S01]  /*0110*/  LDG.E.128 R16, desc[UR6][R30.64+0x10] ;  /* 0x000010061e107981 */ /* 0x000ee2000c1e1d00 */
[----:B-----5:R-:W-:-:S03]  /*0120*/  IMAD.WIDE R24, R0, 0x4, R32 ;  /* 0x0000000400187825 */ /* 0x020fc600078e0220 */
[----:B------:R-:W4:Y:S04]  /*0130*/  LDG.E.128 R8, desc[UR6][R20.64] ;  /* 0x0000000614087981 */ /* 0x000f28000c1e1d00 */
[----:B------:R-:W5:Y:S04]  /*0140*/  LDG.E.128 R12, desc[UR6][R24.64] ;  /* 0x00000006180c7981 */ /* 0x000f68000c1e1d00 */
[----:B------:R-:W5:Y:S04]  /*0150*/  LDG.E.128 R20, desc[UR6][R20.64+0x10] ;  /* 0x0000100614147981 */ /* 0x000f68000c1e1d00 */
[----:B------:R-:W5:Y:S01]  /*0160*/  LDG.E.128 R24, desc[UR6][R24.64+0x10] ;  /* 0x0000100618187981 */ /* 0x000f62000c1e1d00 */
[----:B0-----:R-:W-:-:S06]  /*0170*/  UPRMT UR4, UR5, 0x654, UR4 ;  /* 0x0000065405047896 */ /* 0x001fcc0008000004 */
[----:B------:R-:W-:Y:S02]  /*0180*/  LEA R3, R3, UR4, 0x2 ;  /* 0x0000000403037c11 */ /* 0x000fe4000f8e10ff */
[----:B--2---:R-:W-:Y:S02]  /*0190*/  FSETP.GEU.AND P0, PT, R6, RZ, PT ;  /* 0x000000ff0600720b */ /* 0x004fe40003f0e000 */
[C---:B------:R-:W-:Y:S02]  /*01a0*/  FSETP.GEU.AND P1, PT, R7.reuse, RZ, PT ;  /* 0x000000ff0700720b */ /* 0x040fe40003f2e000 */
[----:B------:R-:W-:Y:S02]  /*01b0*/  FSETP.GEU.AND P2, PT, R4, RZ, PT ;  /* 0x000000ff0400720b */ /* 0x000fe40003f4e000 */
[----:B------:R-:W-:Y:S02]  /*01c0*/  FSEL R29, R6, RZ, P0 ;  /* 0x000000ff061d7208 */ /* 0x000fe40000000000 */
[----:B------:R-:W-:-:S02]  /*01d0*/  FSEL R6, R7, RZ, P1 ;  /* 0x000000ff07067208 */ /* 0x000fc40000800000 */
[----:B------:R-:W-:Y:S02]  /*01e0*/  FSEL R7, R4, RZ, P2 ;  /* 0x000000ff04077208 */ /* 0x000fe40001000000 */
[----:B------:R-:W-:Y:S02]  /*01f0*/  FSETP.GEU.AND P2, PT, R5, RZ, PT ;  /* 0x000000ff0500720b */ /* 0x000fe40003f4e000 */
[----:B------:R-:W-:Y:S01]  /*0200*/  FSETP.GTU.AND P0, PT, R29, RZ, PT ;  /* 0x000000ff1d00720b */ /* 0x000fe20003f0c000 */
[----:B----4-:R-:W-:Y:S01]  /*0210*/  FADD R29, R10, R29 ;  /* 0x0000001d0a1d7221 */ /* 0x010fe20000000000 */
[----:B------:R-:W-:Y:S01]  /*0220*/  FSETP.GTU.AND P1, PT, R6, RZ, PT ;  /* 0x000000ff0600720b */ /* 0x000fe20003f2c000 */
[----:B------:R-:W-:Y:S01]  /*0230*/  FADD R6, R11, R6 ;  /* 0x000000060b067221 */ /* 0x000fe20000000000 */
[----:B------:R-:W-:Y:S02]  /*0240*/  FSEL R4, R5, RZ, P2 ;  /* 0x000000ff05047208 */ /* 0x000fe40001000000 */
[----:B---3--:R-:W-:-:S02]  /*0250*/  FSETP.GEU.AND P4, PT, R18, RZ, PT ;  /* 0x000000ff1200720b */ /* 0x008fc40003f8e000 */
[----:B------:R-:W-:Y:S02]  /*0260*/  FSETP.GEU.AND P5, PT, R19, RZ, PT ;  /* 0x000000ff1300720b */ /* 0x000fe40003fae000 */
[----:B------:R-:W-:Y:S02]  /*0270*/  FSETP.GEU.AND P2, PT, R16, RZ, PT ;  /* 0x000000ff1000720b */ /* 0x000fe40003f4e000 */
[----:B------:R-:W-:Y:S01]  /*0280*/  FSETP.GEU.AND P3, PT, R17, RZ, PT ;  /* 0x000000ff1100720b */ /* 0x000fe20003f6e000 */
[----:B------:R-:W-:Y:S01]  /*0290*/  FADD R11, R8, R7 ;  /* 0x00000007080b7221 */ /* 0x000fe20000000000 */
[----:B-----5:R-:W-:Y:S01]  /*02a0*/  FADD R14, R14, R29 ;  /* 0x0000001d0e0e7221 */ /* 0x020fe20000000000 */
[----:B------:R-:W-:Y:S01]  /*02b0*/  FADD R15, R15, R6 ;  /* 0x000000060f0f7221 */ /* 0x000fe20000000000 */
[----:B------:R-:W-:Y:S01]  /*02c0*/  FADD R8, R9, R4 ;  /* 0x0000000409087221 */ /* 0x000fe20000000000 */
[----:B------:R-:W-:Y:S02]  /*02d0*/  FSEL R5, R18, RZ, P4 ;  /* 0x000000ff12057208 */ /* 0x000fe40002000000 */
[----:B------:R-:W-:-:S02]  /*02e0*/  FSEL R6, R19, RZ, P5 ;  /* 0x000000ff13067208 */ /* 0x000fc40002800000 */
[----:B------:R-:W-:Y:S02]  /*02f0*/  FSEL R29, R16, RZ, P2 ;  /* 0x000000ff101d7208 */ /* 0x000fe40001000000 */
[----:B------:R-:W-:Y:S01]  /*0300*/  FSEL R30, R17, RZ, P3 ;  /* 0x000000ff111e7208 */ /* 0x000fe20001800000 */
[----:B------:R-:W-:Y:S01]  /*0310*/  FADD R12, R12, R11 ;  /* 0x0000000b0c0c7221 */ /* 0x000fe20000000000 */
        /* <DEDUP_REMOVED lines=9> */
[----:B------:R-:W-:Y:S04]  /*03b0*/  STS.128 [R3], R12 ;  /* 0x0000000c03007388 */ /* 0x000fe80000000c00 */
[----:B------:R0:W-:Y:S01]  /*03c0*/  STS.128 [R3+0x10], R24 ;  /* 0x0000101803007388 */ /* 0x0001e20000000c00 */
[----:B------:R-:W-:-:S05]  /*03d0*/  IMAD.SHL.U32 R21, R2, 0x4, RZ ;  /* 0x0000000402157824 */ /* 0x000fca00078e00ff */
[----:B------:R-:W-:-:S04]  /*03e0*/  LOP3.LUT R21, R21, 0x1fc, RZ, 0xc0, !PT ;  /* 0x000001fc15157812 */ /* 0x000fc800078ec0ff */
[----:B------:R-:W-:Y:S01]  /*03f0*/  LEA R20, R21, UR4, 0x2 ;  /* 0x0000000415147c11 */ /* 0x000fe2000f8e10ff */
[----:B------:R-:W-:Y:S01]  /*0400*/  BAR.SYNC.DEFER_BLOCKING 0x0 ;  /* 0x0000000000007b1d */ /* 0x000fe20000010000 */
[----:B------:R-:W-:Y:S02]  /*0410*/  FSETP.GTU.AND P2, PT, R7, RZ, PT ;  /* 0x000000ff0700720b */ /* 0x000fe40003f4c000 */
[----:B------:R-:W-:Y:S02]  /*0420*/  FSETP.GTU.AND P3, PT, R4, RZ, PT ;  /* 0x000000ff0400720b */ /* 0x000fe40003f6c000 */
[----:B------:R-:W-:Y:S01]  /*0430*/  FSETP.GTU.AND P4, PT, R5, RZ, PT ;  /* 0x000000ff0500720b */ /* 0x000fe20003f8c000 */
[----:B------:R-:W-:Y:S01]  /*0440*/  ULDC.64 UR4, c[0x0][0x210] ;  /* 0x0000840000047ab9 */ /* 0x000fe20000000a00 */
[----:B------:R-:W1:Y:S04]  /*0450*/  LDS.128 R8, [R20] ;  /* 0x0000000014087984 */ /* 0x000e680000000c00 */
[----:B------:R-:W2:Y:S01]  /*0460*/  LDS.128 R16, [R20+0x800] ;  /* 0x0008000014107984 */ /* 0x000ea20000000c00 */
[----:B------:R-:W-:-:S02]  /*0470*/  SEL R2, RZ, 0x1, P1 ;  /* 0x00000001ff027807 */ /* 0x000fc40000800000 */
[----:B------:R-:W-:Y:S02]  /*0480*/  SEL R5, RZ, 0x1, P0 ;  /* 0x00000001ff057807 */ /* 0x000fe40000000000 */
[----:B------:R-:W-:Y:S02]  /*0490*/  SEL R4, RZ, 0x1, P3 ;  /* 0x00000001ff047807 */ /* 0x000fe40001800000 */
[----:B0-----:R-:W-:Y:S02]  /*04a0*/  SEL R3, RZ, 0x1, P2 ;  /* 0x00000001ff037807 */ /* 0x001fe40001000000 */
[----:B------:R-:W-:Y:S02]  /*04b0*/  FSETP.GTU.AND P5, PT, R6, RZ, PT ;  /* 0x000000ff0600720b */ /* 0x000fe40003fac000 */
[----:B------:R-:W-:Y:S02]  /*04c0*/  PRMT R2, R5, 0x3340, R2 ;  /* 0x0000334005027816 */ /* 0x000fe40000000002 */
[----:B------:R-:W-:-:S02]  /*04d0*/  PRMT R3, R3, 0x3340, R4 ;  /* 0x0000334003037816 */ /* 0x000fc40000000004 */
[----:B------:R-:W-:Y:S02]  /*04e0*/  SEL R4, RZ, 0x1, P5 ;  /* 0x00000001ff047807 */ /* 0x000fe40002800000 */
[----:B------:R-:W-:Y:S02]  /*04f0*/  SEL R5, RZ, 0x1, P4 ;  /* 0x00000001ff057807 */ /* 0x000fe40002000000 */
[----:B------:R-:W-:Y:S02]  /*0500*/  FSETP.GTU.AND P0, PT, R29, RZ, PT ;  /* 0x000000ff1d00720b */ /* 0x000fe40003f0c000 */
[----:B------:R-:W-:Y:S02]  /*0510*/  FSETP.GTU.AND P1, PT, R30, RZ, PT ;  /* 0x000000ff1e00720b */ /* 0x000fe40003f2c000 */
[----:B------:R-:W-:Y:S02]  /*0520*/  PRMT R12, R5, 0x3340, R4 ;  /* 0x00003340050c7816 */ /* 0x000fe40000000004 */
[----:B------:R-:W-:-:S02]  /*0530*/  LOP3.LUT R21, R28, R21, RZ, 0xfc, !PT ;  /* 0x000000151c157212 */ /* 0x000fc400078efcff */
[----:B------:R-:W-:Y:S02]  /*0540*/  SEL R5, RZ, 0x1, P1 ;  /* 0x00000001ff057807 */ /* 0x000fe40000800000 */
[----:B------:R-:W-:Y:S02]  /*0550*/  SEL R14, RZ, 0x1, P0 ;  /* 0x00000001ff0e7807 */ /* 0x000fe40000000000 */
[----:B------:R-:W-:Y:S02]  /*0560*/  SHF.R.S32.HI R28, RZ, 0x1f, R28 ;  /* 0x0000001fff1c7819 */ /* 0x000fe4000001141c */
[C---:B------:R-:W-:Y:S02]  /*0570*/  LEA R4, P0, R21.reuse, UR4, 0x2 ;  /* 0x0000000415047c11 */ /* 0x040fe4000f8010ff */
[----:B------:R-:W-:Y:S02]  /*0580*/  IADD3 R6, P1, R0, UR8, RZ ;  /* 0x0000000800067c10 */ /* 0x000fe4000ff3e0ff */
[----:B------:R-:W-:Y:S01]  /*0590*/  PRMT R13, R14, 0x3340, R5 ;  /* 0x000033400e0d7816 */ /* 0x000fe20000000005 */
[C---:B------:R-:W-:Y:S01]  /*05a0*/  IMAD.WIDE R32, R21.reuse, 0x4, R32 ;  /* 0x0000000415207825 */ /* 0x040fe200078e0220 */
[----:B------:R-:W-:-:S02]  /*05b0*/  LEA.HI.X R5, R21, UR5, R28, 0x2, P0 ;  /* 0x0000000515057c11 */ /* 0x000fc400080f141c */
[----:B------:R-:W-:Y:S02]  /*05c0*/  PRMT R2, R3, 0x5410, R2 ;  /* 0x0000541003027816 */ /* 0x000fe40000000002 */
[----:B------:R-:W-:Y:S02]  /*05d0*/  LEA.HI.X.SX32 R7, R0, UR9, 0x1, P1 ;  /* 0x0000000900077c11 */ /* 0x000fe400088f0eff */
[----:B------:R-:W-:Y:S01]  /*05e0*/  PRMT R3, R13, 0x5410, R12 ;  /* 0x000054100d037816 */ /* 0x000fe2000000000c */
[----:B-1----:R-:W-:Y:S04]  /*05f0*/  STG.E.128 desc[UR6][R32.64], R8 ;  /* 0x0000000820007986 */ /* 0x002fe8000c101d06 */
[----:B--2---:R-:W-:Y:S04]  /*0600*/  STG.E.128 desc[UR6][R4.64+0x800], R16 ;  /* 0x0008001004007986 */ /* 0x004fe8000c101d06 */
[----:B------:R-:W-:Y:S01]  /*0610*/  STG.E.64 desc[UR6][R6.64], R2 ;  /* 0x0000000206007986 */ /* 0x000fe2000c101b06 */
[----:B------:R-:W-:Y:S05]  /*0620*/  EXIT ;  /* 0x000000000000794d */ /* 0x000fea0003800000 */
.L_x_0:
[----:B------:R-:W-:-:S00]  /*0630*/  BRA `(.L_x_0) ;  /* 0xfffffffc00fc7947 */ /* 0x000fc0000383ffff */
[----:B------:R-:W-:-:S00]  /*0640*/  NOP ;  /* 0x0000000000007918 */ /* 0x000fc00000000000 */
        /* <DEDUP_REMOVED lines=11> */
.L_x_1:


//--------------------- .nv.shared.triton_poi_fused_add_relu_threshold_backward_12 --------------------------
	.section	.nv.shared.triton_poi_fused_add_relu_threshold_backward_12,"aw",@nobits
	.sectionflags	@""
	.align	16
	.zero		1024


//--------------------- .nv.constant0.triton_poi_fused_add_relu_threshold_backward_12 --------------------------
	.section	.nv.constant0.triton_poi_fused_add_relu_threshold_backward_12,"a",@progbits
	.sectionflags	@""
	.align	4
.nv.constant0.triton_poi_fused_add_relu_threshold_backward_12:
	.zero		564
